	.headerflags	@"EF_CUDA_TEXMODE_UNIFIED EF_CUDA_64BIT_ADDRESS EF_CUDA_ACCELERATORS EF_CUDA_SM90 EF_CUDA_VIRTUAL_SM(EF_CUDA_SM90)"
	.elftype	@"ET_EXEC"


//--------------------- .nv.info                  --------------------------
	.section	.nv.info,"",@"SHT_CUDA_INFO"
	.align	4


	//----- nvinfo : EIATTR_REGCOUNT
	.align		4
        /*0000*/ 	.byte	0x04, 0x2f
        /*0002*/ 	.short	(.L_1 - .L_0)
	.align		4
.L_0:
        /*0004*/ 	.word	index@(triton_poi_fused_cat_24)
        /*0008*/ 	.word	0x00000020


	//----- nvinfo : EIATTR_MIN_STACK_SIZE
	.align		4
.L_1:
        /*000c*/ 	.byte	0x04, 0x12
        /*000e*/ 	.short	(.L_3 - .L_2)
	.align		4
.L_2:
        /*0010*/ 	.word	index@(triton_poi_fused_cat_24)
        /*0014*/ 	.word	0x00000000


	//----- nvinfo : EIATTR_FRAME_SIZE
	.align		4
.L_3:
        /*0018*/ 	.byte	0x04, 0x11
        /*001a*/ 	.short	(.L_5 - .L_4)
	.align		4
.L_4:
        /*001c*/ 	.word	index@(triton_poi_fused_cat_24)
        /*0020*/ 	.word	0x00000000


	//----- nvinfo : EIATTR_MIN_STACK_SIZE
	.align		4
.L_5:
        /*0024*/ 	.byte	0x04, 0x12
        /*0026*/ 	.short	(.L_7 - .L_6)
	.align		4
.L_6:
        /*0028*/ 	.word	index@(triton_poi_fused_cat_24)
        /*002c*/ 	.word	0x00000000
.L_7:


//--------------------- .nv.info.triton_poi_fused_cat_24 --------------------------
	.section	.nv.info.triton_poi_fused_cat_24,"",@"SHT_CUDA_INFO"
	.sectionflags	@""
	.align	4


	//----- nvinfo : EIATTR_CUDA_API_VERSION
	.align		4
        /*0000*/ 	.byte	0x04, 0x37
        /*0002*/ 	.short	(.L_9 - .L_8)
.L_8:
        /*0004*/ 	.word	0x0000007c


	//----- nvinfo : EIATTR_KPARAM_INFO
	.align		4
.L_9:
        /*0008*/ 	.byte	0x04, 0x17
        /*000a*/ 	.short	(.L_11 - .L_10)
.L_10:
        /*000c*/ 	.word	0x00000000
        /*0010*/ 	.short	0x0009
        /*0012*/ 	.short	0x0048
        /*0014*/ 	.byte	0x00, 0xf0, 0x11, 0x00


	//----- nvinfo : EIATTR_KPARAM_INFO
	.align		4
.L_11:
        /*0018*/ 	.byte	0x04, 0x17
        /*001a*/ 	.short	(.L_13 - .L_12)
.L_12:
        /*001c*/ 	.word	0x00000000
        /*0020*/ 	.short	0x0008
        /*0022*/ 	.short	0x0040
        /*0024*/ 	.byte	0x00, 0xf4, 0x21, 0x00


	//----- nvinfo : EIATTR_KPARAM_INFO
	.align		4
.L_13:
        /*0028*/ 	.byte	0x04, 0x17
        /*002a*/ 	.short	(.L_15 - .L_14)
.L_14:
        /*002c*/ 	.word	0x00000000
        /*0030*/ 	.short	0x0007
        /*0032*/ 	.short	0x0038
        /*0034*/ 	.byte	0x00, 0xf4, 0x21, 0x00


	//----- nvinfo : EIATTR_KPARAM_INFO
	.align		4
.L_15:
        /*0038*/ 	.byte	0x04, 0x17
        /*003a*/ 	.short	(.L_17 - .L_16)
.L_16:
        /*003c*/ 	.word	0x00000000
        /*0040*/ 	.short	0x0006
        /*0042*/ 	.short	0x0030
        /*0044*/ 	.byte	0x00, 0xf4, 0x21, 0x00


	//----- nvinfo : EIATTR_KPARAM_INFO
	.align		4
.L_17:
        /*0048*/ 	.byte	0x04, 0x17
        /*004a*/ 	.short	(.L_19 - .L_18)
.L_18:
        /*004c*/ 	.word	0x00000000
        /*0050*/ 	.short	0x0005
        /*0052*/ 	.short	0x0028
        /*0054*/ 	.byte	0x00, 0xf4, 0x21, 0x00


	//----- nvinfo : EIATTR_KPARAM_INFO
	.align		4
.L_19:
        /*0058*/ 	.byte	0x04, 0x17
        /*005a*/ 	.short	(.L_21 - .L_20)
.L_20:
        /*005c*/ 	.word	0x00000000
        /*0060*/ 	.short	0x0004
        /*0062*/ 	.short	0x0020
        /*0064*/ 	.byte	0x00, 0xf4, 0x21, 0x00


	//----- nvinfo : EIATTR_KPARAM_INFO
	.align		4
.L_21:
        /*0068*/ 	.byte	0x04, 0x17
        /*006a*/ 	.short	(.L_23 - .L_22)
.L_22:
        /*006c*/ 	.word	0x00000000
        /*0070*/ 	.short	0x0003
        /*0072*/ 	.short	0x0018
        /*0074*/ 	.byte	0x00, 0xf4, 0x21, 0x00


	//----- nvinfo : EIATTR_KPARAM_INFO
	.align		4
.L_23:
        /*0078*/ 	.byte	0x04, 0x17
        /*007a*/ 	.short	(.L_25 - .L_24)
.L_24:
        /*007c*/ 	.word	0x00000000
        /*0080*/ 	.short	0x0002
        /*0082*/ 	.short	0x0010
        /*0084*/ 	.byte	0x00, 0xf4, 0x21, 0x00


	//----- nvinfo : EIATTR_KPARAM_INFO
	.align		4
.L_25:
        /*0088*/ 	.byte	0x04, 0x17
        /*008a*/ 	.short	(.L_27 - .L_26)
.L_26:
        /*008c*/ 	.word	0x00000000
        /*0090*/ 	.short	0x0001
        /*0092*/ 	.short	0x0008
        /*0094*/ 	.byte	0x00, 0xf4, 0x21, 0x00


	//----- nvinfo : EIATTR_KPARAM_INFO
	.align		4
.L_27:
        /*0098*/ 	.byte	0x04, 0x17
        /*009a*/ 	.short	(.L_29 - .L_28)
.L_28:
        /*009c*/ 	.word	0x00000000
        /*00a0*/ 	.short	0x0000
        /*00a2*/ 	.short	0x0000
        /*00a4*/ 	.byte	0x00, 0xf4, 0x21, 0x00


	//----- nvinfo : EIATTR_SPARSE_MMA_MASK
	.align		4
.L_29:
        /*00a8*/ 	.byte	0x03, 0x50
        /*00aa*/ 	.short	0x0000


	//----- nvinfo : EIATTR_MAXREG_COUNT
	.align		4
        /*00ac*/ 	.byte	0x03, 0x1b
        /*00ae*/ 	.short	0x00ff


	//----- nvinfo : EIATTR_EXIT_INSTR_OFFSETS
	.align		4
        /*00b0*/ 	.byte	0x04, 0x1c
        /*00b2*/ 	.short	(.L_31 - .L_30)


	//   ....[0]....
.L_30:
        /*00b4*/ 	.word	0x00000f00


	//----- nvinfo : EIATTR_REQNTID
	.align		4
.L_31:
        /*00b8*/ 	.byte	0x04, 0x10
        /*00ba*/ 	.short	(.L_33 - .L_32)
.L_32:
        /*00bc*/ 	.word	0x00000080
        /*00c0*/ 	.word	0x00000001
        /*00c4*/ 	.word	0x00000001


	//----- nvinfo : EIATTR_CBANK_PARAM_SIZE
	.align		4
.L_33:
        /*00c8*/ 	.byte	0x03, 0x19
        /*00ca*/ 	.short	0x004c


	//----- nvinfo : EIATTR_PARAM_CBANK
	.align		4
        /*00cc*/ 	.byte	0x04, 0x0a
        /*00ce*/ 	.short	(.L_35 - .L_34)
	.align		4
.L_34:
        /*00d0*/ 	.word	index@(.nv.constant0.triton_poi_fused_cat_24)
        /*00d4*/ 	.short	0x0210
        /*00d6*/ 	.short	0x004c


	//----- nvinfo : EIATTR_SW_WAR
	.align		4
.L_35:
        /*00d8*/ 	.byte	0x04, 0x36
        /*00da*/ 	.short	(.L_37 - .L_36)
.L_36:
        /*00dc*/ 	.word	0x00000008
.L_37:


//--------------------- .nv.callgraph             --------------------------
	.section	.nv.callgraph,"",@"SHT_CUDA_CALLGRAPH"
	.align	4
	.sectionentsize	8
	.align		4
        /*0000*/ 	.word	0x00000000
	.align		4
        /*0004*/ 	.word	0xffffffff
	.align		4
        /*0008*/ 	.word	0x00000000
	.align		4
        /*000c*/ 	.word	0xfffffffe
	.align		4
        /*0010*/ 	.word	0x00000000
	.align		4
        /*0014*/ 	.word	0xfffffffd
	.align		4
        /*0018*/ 	.word	0x00000000
	.align		4
        /*001c*/ 	.word	0xfffffffc


//--------------------- .text.triton_poi_fused_cat_24 --------------------------
	.section	.text.triton_poi_fused_cat_24,"ax",@progbits
	.align	128
        .global         triton_poi_fused_cat_24
        .type           triton_poi_fused_cat_24,@function
        .size           triton_poi_fused_cat_24,(.L_x_1 - triton_poi_fused_cat_24)
        .other          triton_poi_fused_cat_24,@"STO_CUDA_ENTRY STV_DEFAULT"
triton_poi_fused_cat_24:
.text.triton_poi_fused_cat_24:
[----:B------:R-:W-:Y:S01]  /*0000*/  LDC R1, c[0x0][0x28] ;  /* 0x00000a00ff017b82 */ /* 0x000fe20000000800 */
[----:B------:R-:W1:Y:S07]  /*0010*/  S2R R5, SR_TID.X ;  /* 0x0000000000057919 */ /* 0x000e6e0000002100 */
[----:B------:R-:W2:Y:S01]  /*0020*/  LDC.64 R16, c[0x0][0x218] ;  /* 0x00008600ff107b82 */ /* 0x000ea20000000a00 */
[----:B------:R-:W-:Y:S01]  /*0030*/  ULDC.64 UR4, c[0x0][0x208] ;  /* 0x0000820000047ab9 */ /* 0x000fe20000000a00 */
[----:B------:R-:W3:Y:S01]  /*0040*/  S2R R3, SR_CTAID.X ;  /* 0x0000000000037919 */ /* 0x000ee20000002500 */
[----:B------:R-:W-:-:S02]  /*0050*/  CS2R R8, SRZ ;  /* 0x0000000000087805 */ /* 0x000fc4000001ff00 */
[----:B------:R-:W-:Y:S02]  /*0060*/  CS2R R10, SRZ ;  /* 0x00000000000a7805 */ /* 0x000fe4000001ff00 */
[----:B------:R-:W-:Y:S01]  /*0070*/  CS2R R18, SRZ ;  /* 0x0000000000127805 */ /* 0x000fe2000001ff00 */
[----:B------:R-:W-:Y:S01]  /*0080*/  ULDC.64 UR6, c[0x0][0x228] ;  /* 0x00008a0000067ab9 */ /* 0x000fe20000000a00 */
[----:B-1----:R-:W-:Y:S02]  /*0090*/  IMAD.SHL.U32 R5, R5, 0x4, RZ ;  /* 0x0000000405057824 */ /* 0x002fe400078e00ff */
[----:B---3--:R-:W-:-:S05]  /*00a0*/  IMAD.SHL.U32 R2, R3, 0x200, RZ ;  /* 0x0000020003027824 */ /* 0x008fca00078e00ff */
[----:B------:R-:W-:-:S04]  /*00b0*/  LOP3.LUT R0, R2, 0x1fc, R5, 0xf8, !PT ;  /* 0x000001fc02007812 */ /* 0x000fc800078ef805 */
[--C-:B------:R-:W-:Y:S02]  /*00c0*/  SHF.R.S32.HI R13, RZ, 0x1f, R0.reuse ;  /* 0x0000001fff0d7819 */ /* 0x100fe40000011400 */
[----:B------:R-:W-:Y:S02]  /*00d0*/  SHF.R.S32.HI R14, RZ, 0x2, R0 ;  /* 0x00000002ff0e7819 */ /* 0x000fe40000011400 */
[----:B------:R-:W-:-:S04]  /*00e0*/  LEA.HI R4, R13, R0, RZ, 0x4 ;  /* 0x000000000d047211 */ /* 0x000fc800078f20ff */
[--C-:B------:R-:W-:Y:S02]  /*00f0*/  SHF.R.S32.HI R12, RZ, 0x4, R4.reuse ;  /* 0x00000004ff0c7819 */ /* 0x100fe40000011404 */
[----:B------:R-:W-:Y:S02]  /*0100*/  SHF.R.S32.HI R5, RZ, 0x1f, R4 ;  /* 0x0000001fff057819 */ /* 0x000fe40000011404 */
[----:B------:R-:W-:Y:S02]  /*0110*/  LEA.HI R4, R14, R14, RZ, 0x2 ;  /* 0x0000000e0e047211 */ /* 0x000fe400078f10ff */
[----:B------:R-:W-:-:S04]  /*0120*/  LEA.HI R5, R5, R12, RZ, 0xa ;  /* 0x0000000c05057211 */ /* 0x000fc800078f50ff */
[----:B------:R-:W-:-:S05]  /*0130*/  LOP3.LUT R5, R5, 0xfffffc00, RZ, 0xc0, !PT ;  /* 0xfffffc0005057812 */ /* 0x000fca00078ec0ff */
[----:B------:R-:W-:Y:S01]  /*0140*/  IMAD.IADD R12, R12, 0x1, -R5 ;  /* 0x000000010c0c7824 */ /* 0x000fe200078e0a05 */
[----:B------:R-:W-:-:S04]  /*0150*/  LOP3.LUT R5, R4, 0xfffffffc, RZ, 0xc0, !PT ;  /* 0xfffffffc04057812 */ /* 0x000fc800078ec0ff */
[----:B------:R-:W-:Y:S01]  /*0160*/  ISETP.GE.AND P0, PT, R12, 0x200, PT ;  /* 0x000002000c00780c */ /* 0x000fe20003f06270 */
[----:B------:R-:W-:Y:S01]  /*0170*/  IMAD.IADD R7, R14, 0x1, -R5 ;  /* 0x000000010e077824 */ /* 0x000fe200078e0a05 */
[----:B------:R-:W-:-:S03]  /*0180*/  CS2R R4, SRZ ;  /* 0x0000000000047805 */ /* 0x000fc6000001ff00 */
[----:B--2---:R-:W-:Y:S02]  /*0190*/  IMAD.WIDE R16, R7, 0x8, R16 ;  /* 0x0000000807107825 */ /* 0x004fe400078e0210 */
[----:B------:R-:W1:Y:S06]  /*01a0*/  LDC.64 R6, c[0x0][0x220] ;  /* 0x00008800ff067b82 */ /* 0x000e6c0000000a00 */
[----:B------:R2:W3:Y:S02]  /*01b0*/  @!P0 LDG.E.EL.64 R4, desc[UR4][R16.64] ;  /* 0x0000000410048981 */ /* 0x0004e4000c2e1b00 */
[----:B------:R-:W4:Y:S02]  /*01c0*/  @!P0 LDC.64 R20, c[0x0][0x220] ;  /* 0x00008800ff148b82 */ /* 0x000f240000000a00 */
[----:B----4-:R4:W5:Y:S01]  /*01d0*/  @!P0 LDG.E.EL.128 R8, desc[UR4][R20.64] ;  /* 0x0000000414088981 */ /* 0x010962000c2e1d00 */
[----:B------:R-:W-:Y:S01]  /*01e0*/  SHF.R.S32.HI R3, RZ, 0x16, R3 ;  /* 0x00000016ff037819 */ /* 0x000fe20000011403 */
[----:B------:R-:W-:-:S03]  /*01f0*/  VIADD R2, R2, 0x2 ;  /* 0x0000000202027836 */ /* 0x000fc60000000000 */
[----:B------:R-:W-:-:S04]  /*0200*/  SGXT R3, R3, 0x1 ;  /* 0x000000010303781a */ /* 0x000fc80000000200 */
[----:B------:R-:W-:-:S04]  /*0210*/  LEA.HI R3, R3, R2, RZ, 0x2 ;  /* 0x0000000203037211 */ /* 0x000fc800078f10ff */
[----:B------:R-:W-:Y:S02]  /*0220*/  LOP3.LUT R3, R3, 0xfffffe04, RZ, 0xc0, !PT ;  /* 0xfffffe0403037812 */ /* 0x000fe400078ec0ff */
[----:B--2---:R-:W-:-:S03]  /*0230*/  CS2R R16, SRZ ;  /* 0x0000000000107805 */ /* 0x004fc6000001ff00 */
[----:B------:R-:W-:-:S04]  /*0240*/  IMAD.IADD R3, R2, 0x1, -R3 ;  /* 0x0000000102037824 */ /* 0x000fc800078e0a03 */
[----:B-1----:R-:W-:Y:S01]  /*0250*/  IMAD.WIDE R24, R3, 0x8, R6 ;  /* 0x0000000803187825 */ /* 0x002fe200078e0206 */
[----:B----4-:R-:W1:Y:S04]  /*0260*/  @!P0 LDC.64 R20, c[0x0][0x230] ;  /* 0x00008c00ff148b82 */ /* 0x010e680000000a00 */
[----:B------:R2:W4:Y:S01]  /*0270*/  @!P0 LDG.E.EL.128 R16, desc[UR4][R24.64] ;  /* 0x0000000418108981 */ /* 0x000522000c2e1d00 */
[----:B------:R-:W-:Y:S02]  /*0280*/  CS2R R6, SRZ ;  /* 0x0000000000067805 */ /* 0x000fe4000001ff00 */
[----:B------:R-:W-:Y:S01]  /*0290*/  LEA.HI R13, R13, R0, RZ, 0xe ;  /* 0x000000000d0d7211 */ /* 0x000fe200078f70ff */
[----:B------:R-:W-:Y:S01]  /*02a0*/  IMAD.SHL.U32 R28, R12, 0x4, RZ ;  /* 0x000000040c1c7824 */ /* 0x000fe200078e00ff */
[----:B---3--:R-:W-:-:S04]  /*02b0*/  SEL R2, R5, RZ, !P0 ;  /* 0x000000ff05027207 */ /* 0x008fc80004000000 */
[----:B------:R-:W-:Y:S02]  /*02c0*/  SHF.R.U32.HI R23, RZ, 0x1e, R2 ;  /* 0x0000001eff177819 */ /* 0x000fe40000011602 */
[----:B------:R-:W-:Y:S02]  /*02d0*/  SEL R22, R4, RZ, !P0 ;  /* 0x000000ff04167207 */ /* 0x000fe40004000000 */
[----:B------:R-:W-:-:S04]  /*02e0*/  LOP3.LUT R23, R23, 0x2, RZ, 0xc0, !PT ;  /* 0x0000000217177812 */ /* 0x000fc800078ec0ff */
[----:B------:R-:W-:Y:S02]  /*02f0*/  IADD3 R23, P1, R23, R22, RZ ;  /* 0x0000001617177210 */ /* 0x000fe40007f3e0ff */
[----:B------:R-:W-:-:S06]  /*0300*/  CS2R R4, SRZ ;  /* 0x0000000000047805 */ /* 0x000fcc000001ff00 */
[----:B-1----:R1:W3:Y:S01]  /*0310*/  @!P0 LDG.E.EL.128 R4, desc[UR4][R20.64] ;  /* 0x0000000414048981 */ /* 0x0022e2000c2e1d00 */
[----:B-----5:R-:W-:Y:S02]  /*0320*/  SEL R15, R8, RZ, !P0 ;  /* 0x000000ff080f7207 */ /* 0x020fe40004000000 */
[----:B------:R-:W-:Y:S02]  /*0330*/  SEL R22, R9, RZ, !P0 ;  /* 0x000000ff09167207 */ /* 0x000fe40004000000 */
[----:B------:R-:W-:Y:S02]  /*0340*/  LEA R26, P2, R15, UR6, 0x2 ;  /* 0x000000060f1a7c11 */ /* 0x000fe4000f8410ff */
[----:B------:R-:W-:Y:S02]  /*0350*/  SEL R9, R11, RZ, !P0 ;  /* 0x000000ff0b097207 */ /* 0x000fe40004000000 */
[----:B------:R-:W-:Y:S02]  /*0360*/  SEL R8, R10, RZ, !P0 ;  /* 0x000000ff0a087207 */ /* 0x000fe40004000000 */
[----:B------:R-:W-:-:S02]  /*0370*/  LEA.HI.X R11, R15, UR7, R22, 0x2, P2 ;  /* 0x000000070f0b7c11 */ /* 0x000fc400090f1416 */
[----:B------:R-:W-:Y:S01]  /*0380*/  SHF.R.U32.HI R27, RZ, 0x1c, R22 ;  /* 0x0000001cff1b7819 */ /* 0x000fe20000011616 */
[----:B------:R-:W-:Y:S01]  /*0390*/  IMAD.X R22, RZ, RZ, R2, P1 ;  /* 0x000000ffff167224 */ /* 0x000fe200008e0602 */
[C---:B--2---:R-:W-:Y:S02]  /*03a0*/  LEA R24, P1, R8.reuse, UR6, 0x2 ;  /* 0x0000000608187c11 */ /* 0x044fe4000f8210ff */
[--C-:B------:R-:W-:Y:S02]  /*03b0*/  SHF.R.U32.HI R25, RZ, 0x1c, R9.reuse ;  /* 0x0000001cff197819 */ /* 0x100fe40000011609 */
[C---:B------:R-:W-:Y:S01]  /*03c0*/  SHF.L.U64.HI R22, R23.reuse, 0x3, R22 ;  /* 0x0000000317167819 */ /* 0x040fe20000010216 */
[----:B------:R-:W-:Y:S01]  /*03d0*/  IMAD.SHL.U32 R23, R23, 0x8, RZ ;  /* 0x0000000817177824 */ /* 0x000fe200078e00ff */
[----:B------:R-:W-:Y:S02]  /*03e0*/  LOP3.LUT R25, R25, 0x8, RZ, 0xc0, !PT ;  /* 0x0000000819197812 */ /* 0x000fe400078ec0ff */
[----:B-1----:R-:W-:-:S02]  /*03f0*/  LEA.HI.X R21, R8, UR7, R9, 0x2, P1 ;  /* 0x0000000708157c11 */ /* 0x002fc400088f1409 */
[----:B------:R-:W1:Y:S01]  /*0400*/  LDC.64 R8, c[0x0][0x230] ;  /* 0x00008c00ff087b82 */ /* 0x000e620000000a00 */
[----:B------:R-:W-:Y:S02]  /*0410*/  IADD3 R24, P3, P4, R23, R24, R25 ;  /* 0x0000001817187210 */ /* 0x000fe40007c7e019 */
[----:B------:R-:W-:Y:S02]  /*0420*/  SHF.R.S32.HI R15, RZ, 0xe, R13 ;  /* 0x0000000eff0f7819 */ /* 0x000fe4000001140d */
[----:B------:R-:W-:-:S03]  /*0430*/  IADD3.X R25, R22, R21, RZ, P3, P4 ;  /* 0x0000001516197210 */ /* 0x000fc60001fe84ff */
[----:B------:R-:W-:Y:S02]  /*0440*/  IMAD.SHL.U32 R21, R15, 0x800, RZ ;  /* 0x000008000f157824 */ /* 0x000fe400078e00ff */
[----:B------:R-:W-:Y:S01]  /*0450*/  IMAD.WIDE R24, R28, 0x4, R24 ;  /* 0x000000041c187825 */ /* 0x000fe200078e0218 */
[----:B------:R-:W-:-:S03]  /*0460*/  LOP3.LUT R27, R27, 0x8, RZ, 0xc0, !PT ;  /* 0x000000081b1b7812 */ /* 0x000fc600078ec0ff */
[----:B------:R-:W-:Y:S02]  /*0470*/  IMAD.MOV.U32 R2, RZ, RZ, RZ ;  /* 0x000000ffff027224 */ /* 0x000fe400078e00ff */
[----:B------:R-:W-:Y:S01]  /*0480*/  IMAD.WIDE R24, R21, 0x4, R24 ;  /* 0x0000000415187825 */ /* 0x000fe200078e0218 */
[----:B------:R-:W-:-:S04]  /*0490*/  IADD3 R26, P1, P2, R23, R26, R27 ;  /* 0x0000001a171a7210 */ /* 0x000fc80007a3e01b */
[----:B------:R1:W2:Y:S01]  /*04a0*/  @!P0 LDG.E.EL R2, desc[UR4][R24.64] ;  /* 0x0000000418028981 */ /* 0x0002a2000c2e1900 */
[----:B------:R-:W-:Y:S02]  /*04b0*/  IADD3.X R27, R22, R11, RZ, P1, P2 ;  /* 0x0000000b161b7210 */ /* 0x000fe40000fe44ff */
[----:B------:R-:W-:Y:S01]  /*04c0*/  CS2R R10, SRZ ;  /* 0x00000000000a7805 */ /* 0x000fe2000001ff00 */
[----:B-1----:R-:W-:Y:S01]  /*04d0*/  IMAD.WIDE R24, R3, 0x8, R8 ;  /* 0x0000000803187825 */ /* 0x002fe200078e0208 */
[----:B------:R-:W-:-:S06]  /*04e0*/  CS2R R8, SRZ ;  /* 0x0000000000087805 */ /* 0x000fcc000001ff00 */
[----:B------:R-:W5:Y:S01]  /*04f0*/  @!P0 LDG.E.EL.128 R8, desc[UR4][R24.64] ;  /* 0x0000000418088981 */ /* 0x000f62000c2e1d00 */
[----:B------:R-:W-:-:S04]  /*0500*/  IMAD.WIDE R26, R28, 0x4, R26 ;  /* 0x000000041c1a7825 */ /* 0x000fc800078e021a */
[----:B------:R-:W-:Y:S02]  /*0510*/  IMAD.MOV.U32 R20, RZ, RZ, RZ ;  /* 0x000000ffff147224 */ /* 0x000fe400078e00ff */
[----:B------:R-:W-:Y:S01]  /*0520*/  IMAD.WIDE R26, R21, 0x4, R26 ;  /* 0x00000004151a7825 */ /* 0x000fe200078e021a */
[----:B----4-:R-:W-:-:S04]  /*0530*/  SEL R29, R16, RZ, !P0 ;  /* 0x000000ff101d7207 */ /* 0x010fc80004000000 */
[----:B------:R1:W4:Y:S01]  /*0540*/  @!P0 LDG.E.EL R20, desc[UR4][R26.64] ;  /* 0x000000041a148981 */ /* 0x000322000c2e1900 */
[----:B------:R-:W-:Y:S02]  /*0550*/  SEL R3, R18, RZ, !P0 ;  /* 0x000000ff12037207 */ /* 0x000fe40004000000 */
[----:B------:R-:W-:Y:S02]  /*0560*/  SEL R16, R19, RZ, !P0 ;  /* 0x000000ff13107207 */ /* 0x000fe40004000000 */
[----:B-1----:R-:W-:-:S04]  /*0570*/  SEL R26, R17, RZ, !P0 ;  /* 0x000000ff111a7207 */ /* 0x002fc80004000000 */
[--C-:B------:R-:W-:Y:S02]  /*0580*/  SHF.R.U32.HI R18, RZ, 0x1c, R26.reuse ;  /* 0x0000001cff127819 */ /* 0x100fe4000001161a */
[C---:B------:R-:W-:Y:S02]  /*0590*/  LEA R19, P1, R29.reuse, UR6, 0x2 ;  /* 0x000000061d137c11 */ /* 0x040fe4000f8210ff */
[----:B------:R-:W-:Y:S02]  /*05a0*/  LOP3.LUT R18, R18, 0x8, RZ, 0xc0, !PT ;  /* 0x0000000812127812 */ /* 0x000fe400078ec0ff */
[----:B------:R-:W-:Y:S02]  /*05b0*/  LEA.HI.X R17, R29, UR7, R26, 0x2, P1 ;  /* 0x000000071d117c11 */ /* 0x000fe400088f141a */
[----:B------:R-:W-:Y:S02]  /*05c0*/  IADD3 R18, P1, P2, R23, R19, R18 ;  /* 0x0000001317127210 */ /* 0x000fe40007a3e012 */
[----:B------:R-:W-:-:S04]  /*05d0*/  LEA R19, P3, R3, UR6, 0x2 ;  /* 0x0000000603137c11 */ /* 0x000fc8000f8610ff */
[--C-:B------:R-:W-:Y:S02]  /*05e0*/  LEA.HI.X R3, R3, UR7, R16.reuse, 0x2, P3 ;  /* 0x0000000703037c11 */ /* 0x100fe400098f1410 */
[----:B------:R-:W-:-:S04]  /*05f0*/  SHF.R.U32.HI R16, RZ, 0x1c, R16 ;  /* 0x0000001cff107819 */ /* 0x000fc80000011610 */
[----:B------:R-:W-:-:S04]  /*0600*/  LOP3.LUT R16, R16, 0x8, RZ, 0xc0, !PT ;  /* 0x0000000810107812 */ /* 0x000fc800078ec0ff */
[----:B------:R-:W-:Y:S02]  /*0610*/  IADD3 R16, P3, P4, R23, R19, R16 ;  /* 0x0000001317107210 */ /* 0x000fe40007c7e010 */
[----:B---3--:R-:W-:Y:S02]  /*0620*/  SEL R19, R4, RZ, !P0 ;  /* 0x000000ff04137207 */ /* 0x008fe40004000000 */
[----:B------:R-:W-:Y:S02]  /*0630*/  SEL R24, R5, RZ, !P0 ;  /* 0x000000ff05187207 */ /* 0x000fe40004000000 */
[----:B------:R-:W-:-:S04]  /*0640*/  LEA R4, P5, R19, UR6, 0x2 ;  /* 0x0000000613047c11 */ /* 0x000fc8000f8a10ff */
[--C-:B------:R-:W-:Y:S02]  /*0650*/  LEA.HI.X R5, R19, UR7, R24.reuse, 0x2, P5 ;  /* 0x0000000713057c11 */ /* 0x100fe4000a8f1418 */
[C---:B------:R-:W-:Y:S02]  /*0660*/  IADD3.X R19, R22.reuse, R17, RZ, P1, P2 ;  /* 0x0000001116137210 */ /* 0x040fe40000fe44ff */
[----:B------:R-:W-:Y:S02]  /*0670*/  SHF.R.U32.HI R24, RZ, 0x1c, R24 ;  /* 0x0000001cff187819 */ /* 0x000fe40000011618 */
[----:B------:R-:W-:Y:S01]  /*0680*/  IADD3.X R17, R22, R3, RZ, P3, P4 ;  /* 0x0000000316117210 */ /* 0x000fe20001fe84ff */
[----:B------:R-:W-:Y:S01]  /*0690*/  IMAD.WIDE R18, R28, 0x4, R18 ;  /* 0x000000041c127825 */ /* 0x000fe200078e0212 */
[----:B------:R-:W-:Y:S02]  /*06a0*/  LOP3.LUT R24, R24, 0x8, RZ, 0xc0, !PT ;  /* 0x0000000818187812 */ /* 0x000fe400078ec0ff */
[----:B------:R-:W-:Y:S01]  /*06b0*/  SEL R25, R6, RZ, !P0 ;  /* 0x000000ff06197207 */ /* 0x000fe20004000000 */
[----:B------:R-:W-:Y:S01]  /*06c0*/  IMAD.MOV.U32 R3, RZ, RZ, RZ ;  /* 0x000000ffff037224 */ /* 0x000fe200078e00ff */
[----:B------:R-:W-:Y:S01]  /*06d0*/  IADD3 R4, P1, P2, R23, R4, R24 ;  /* 0x0000000417047210 */ /* 0x000fe20007a3e018 */
[----:B------:R-:W-:Y:S01]  /*06e0*/  IMAD.WIDE R26, R28, 0x4, R16 ;  /* 0x000000041c1a7825 */ /* 0x000fe200078e0210 */
[----:B------:R-:W-:-:S03]  /*06f0*/  SEL R7, R7, RZ, !P0 ;  /* 0x000000ff07077207 */ /* 0x000fc60004000000 */
[----:B------:R-:W-:Y:S01]  /*0700*/  IMAD.WIDE R18, R21, 0x4, R18 ;  /* 0x0000000415127825 */ /* 0x000fe200078e0212 */
[----:B------:R-:W-:Y:S02]  /*0710*/  IADD3.X R5, R22, R5, RZ, P1, P2 ;  /* 0x0000000516057210 */ /* 0x000fe40000fe44ff */
[----:B------:R-:W-:Y:S01]  /*0720*/  LEA R6, P1, R25, UR6, 0x2 ;  /* 0x0000000619067c11 */ /* 0x000fe2000f8210ff */
[----:B------:R-:W-:Y:S01]  /*0730*/  IMAD.SHL.U32 R17, R12, 0x4, RZ ;  /* 0x000000040c117824 */ /* 0x000fe200078e00ff */
[----:B------:R-:W-:Y:S01]  /*0740*/  SHF.R.U32.HI R28, RZ, 0x1c, R7 ;  /* 0x0000001cff1c7819 */ /* 0x000fe20000011607 */
[----:B------:R-:W-:Y:S01]  /*0750*/  IMAD.MOV.U32 R16, RZ, RZ, RZ ;  /* 0x000000ffff107224 */ /* 0x000fe200078e00ff */
[----:B------:R1:W3:Y:S01]  /*0760*/  @!P0 LDG.E.EL R3, desc[UR4][R18.64] ;  /* 0x0000000412038981 */ /* 0x0002e2000c2e1900 */
[----:B------:R-:W-:Y:S01]  /*0770*/  IMAD.WIDE R26, R21, 0x4, R26 ;  /* 0x00000004151a7825 */ /* 0x000fe200078e021a */
[----:B------:R-:W-:Y:S02]  /*0780*/  LEA.HI.X R25, R25, UR7, R7, 0x2, P1 ;  /* 0x0000000719197c11 */ /* 0x000fe400088f1407 */
[----:B------:R-:W-:Y:S01]  /*0790*/  LOP3.LUT R28, R28, 0x8, RZ, 0xc0, !PT ;  /* 0x000000081c1c7812 */ /* 0x000fe200078ec0ff */
[----:B------:R-:W-:Y:S01]  /*07a0*/  IMAD.WIDE R4, R17, 0x4, R4 ;  /* 0x0000000411047825 */ /* 0x000fe200078e0204 */
[----:B------:R2:W3:Y:S01]  /*07b0*/  @!P0 LDG.E.EL R16, desc[UR4][R26.64] ;  /* 0x000000041a108981 */ /* 0x0004e2000c2e1900 */
[----:B-1----:R-:W1:Y:S02]  /*07c0*/  @!P0 LDC.64 R18, c[0x0][0x238] ;  /* 0x00008e00ff128b82 */ /* 0x002e640000000a00 */
[----:B------:R-:W-:-:S02]  /*07d0*/  IMAD.MOV.U32 R24, RZ, RZ, RZ ;  /* 0x000000ffff187224 */ /* 0x000fc400078e00ff */
[----:B------:R-:W-:-:S05]  /*07e0*/  IMAD.WIDE R4, R21, 0x4, R4 ;  /* 0x0000000415047825 */ /* 0x000fca00078e0204 */
[----:B------:R1:W3:Y:S01]  /*07f0*/  @!P0 LDG.E.EL R24, desc[UR4][R4.64] ;  /* 0x0000000404188981 */ /* 0x0002e2000c2e1900 */
[----:B-----5:R-:W-:Y:S02]  /*0800*/  SEL R7, R8, RZ, !P0 ;  /* 0x000000ff08077207 */ /* 0x020fe40004000000 */
[----:B--2---:R-:W-:Y:S02]  /*0810*/  SEL R26, R9, RZ, !P0 ;  /* 0x000000ff091a7207 */ /* 0x004fe40004000000 */
[----:B------:R-:W-:Y:S02]  /*0820*/  SEL R27, R11, RZ, !P0 ;  /* 0x000000ff0b1b7207 */ /* 0x000fe40004000000 */
[----:B------:R-:W-:Y:S02]  /*0830*/  IADD3 R8, P1, P2, R23, R6, R28 ;  /* 0x0000000617087210 */ /* 0x000fe40007a3e01c */
[----:B------:R-:W-:Y:S02]  /*0840*/  LEA R6, P3, R7, UR6, 0x2 ;  /* 0x0000000607067c11 */ /* 0x000fe4000f8610ff */
[----:B------:R-:W-:-:S02]  /*0850*/  SEL R10, R10, RZ, !P0 ;  /* 0x000000ff0a0a7207 */ /* 0x000fc40004000000 */
[--C-:B------:R-:W-:Y:S02]  /*0860*/  SHF.R.U32.HI R28, RZ, 0x1c, R26.reuse ;  /* 0x0000001cff1c7819 */ /* 0x100fe4000001161a */
[----:B------:R-:W-:Y:S02]  /*0870*/  SHF.R.U32.HI R9, RZ, 0x1c, R27 ;  /* 0x0000001cff097819 */ /* 0x000fe4000001161b */
[----:B------:R-:W-:Y:S02]  /*0880*/  LEA.HI.X R11, R7, UR7, R26, 0x2, P3 ;  /* 0x00000007070b7c11 */ /* 0x000fe400098f141a */
[----:B------:R-:W-:Y:S02]  /*0890*/  LEA R26, P3, R10, UR6, 0x2 ;  /* 0x000000060a1a7c11 */ /* 0x000fe4000f8610ff */
[----:B01----:R-:W-:Y:S02]  /*08a0*/  LOP3.LUT R5, R28, 0x8, RZ, 0xc0, !PT ;  /* 0x000000081c057812 */ /* 0x003fe400078ec0ff */
[----:B------:R-:W-:-:S02]  /*08b0*/  LOP3.LUT R4, R9, 0x8, RZ, 0xc0, !PT ;  /* 0x0000000809047812 */ /* 0x000fc400078ec0ff */
[----:B------:R-:W-:Y:S01]  /*08c0*/  LEA.HI.X R27, R10, UR7, R27, 0x2, P3 ;  /* 0x000000070a1b7c11 */ /* 0x000fe200098f141b */
[----:B------:R-:W-:Y:S01]  /*08d0*/  ULDC.64 UR6, c[0x0][0x248] ;  /* 0x0000920000067ab9 */ /* 0x000fe20000000a00 */
[C---:B------:R-:W-:Y:S02]  /*08e0*/  IADD3 R10, P3, P4, R23.reuse, R6, R5 ;  /* 0x00000006170a7210 */ /* 0x040fe40007c7e005 */
[----:B------:R-:W-:Y:S02]  /*08f0*/  CS2R R6, SRZ ;  /* 0x0000000000067805 */ /* 0x000fe4000001ff00 */
[----:B------:R-:W-:Y:S02]  /*0900*/  IADD3 R26, P5, P6, R23, R26, R4 ;  /* 0x0000001a171a7210 */ /* 0x000fe40007ebe004 */
[----:B------:R-:W-:-:S06]  /*0910*/  CS2R R4, SRZ ;  /* 0x0000000000047805 */ /* 0x000fcc000001ff00 */
[----:B------:R-:W2:Y:S01]  /*0920*/  @!P0 LDG.E.EL.128 R4, desc[UR4][R18.64] ;  /* 0x0000000412048981 */ /* 0x000ea2000c2e1d00 */
[C---:B------:R-:W-:Y:S02]  /*0930*/  IADD3.X R9, R22.reuse, R25, RZ, P1, P2 ;  /* 0x0000001916097210 */ /* 0x040fe40000fe44ff */
[C---:B------:R-:W-:Y:S02]  /*0940*/  IADD3.X R11, R22.reuse, R11, RZ, P3, P4 ;  /* 0x0000000b160b7210 */ /* 0x040fe40001fe84ff */
[----:B------:R-:W-:Y:S01]  /*0950*/  IADD3.X R27, R22, R27, RZ, P5, P6 ;  /* 0x0000001b161b7210 */ /* 0x000fe20002fec4ff */
[C---:B------:R-:W-:Y:S01]  /*0960*/  IMAD.WIDE R8, R17.reuse, 0x4, R8 ;  /* 0x0000000411087825 */ /* 0x040fe200078e0208 */
[----:B------:R-:W0:Y:S03]  /*0970*/  LDC.64 R22, c[0x0][0x240] ;  /* 0x00009000ff167b82 */ /* 0x000e260000000a00 */
[----:B------:R-:W-:-:S04]  /*0980*/  IMAD.WIDE R10, R17, 0x4, R10 ;  /* 0x00000004110a7825 */ /* 0x000fc800078e020a */
[----:B------:R-:W-:Y:S02]  /*0990*/  IMAD.WIDE R28, R21, 0x4, R8 ;  /* 0x00000004151c7825 */ /* 0x000fe400078e0208 */
[----:B------:R-:W1:Y:S02]  /*09a0*/  LDC.64 R8, c[0x0][0x210] ;  /* 0x00008400ff087b82 */ /* 0x000e640000000a00 */
[----:B------:R-:W-:Y:S01]  /*09b0*/  IMAD.WIDE R26, R17, 0x4, R26 ;  /* 0x00000004111a7825 */ /* 0x000fe200078e021a */
[----:B------:R-:W-:-:S03]  /*09c0*/  LEA.HI R14, R14, R14, RZ, 0x2 ;  /* 0x0000000e0e0e7211 */ /* 0x000fc600078f10ff */
[----:B------:R-:W-:Y:S01]  /*09d0*/  IMAD.MOV.U32 R17, RZ, RZ, RZ ;  /* 0x000000ffff117224 */ /* 0x000fe200078e00ff */
[----:B------:R-:W-:Y:S02]  /*09e0*/  LOP3.LUT R14, R14, 0xfffffffc, RZ, 0xc0, !PT ;  /* 0xfffffffc0e0e7812 */ /* 0x000fe400078ec0ff */
[----:B------:R-:W-:-:S03]  /*09f0*/  SHF.R.S32.HI R25, RZ, 0x2, R0 ;  /* 0x00000002ff197819 */ /* 0x000fc60000011400 */
[----:B------:R5:W2:Y:S01]  /*0a00*/  @!P0 LDG.E.EL R17, desc[UR4][R28.64] ;  /* 0x000000041c118981 */ /* 0x000aa2000c2e1900 */
[----:B----4-:R-:W-:Y:S01]  /*0a10*/  SEL R20, R20, RZ, !P0 ;  /* 0x000000ff14147207 */ /* 0x010fe20004000000 */
[----:B------:R-:W-:Y:S01]  /*0a20*/  IMAD.IADD R25, R25, 0x1, -R14 ;  /* 0x0000000119197824 */ /* 0x000fe200078e0a0e */
[----:B------:R-:W-:Y:S01]  /*0a30*/  LOP3.LUT R14, R13, 0xffffc000, RZ, 0xc0, !PT ;  /* 0xffffc0000d0e7812 */ /* 0x000fe200078ec0ff */
[----:B------:R-:W-:Y:S01]  /*0a40*/  IMAD.WIDE R10, R21, 0x4, R10 ;  /* 0x00000004150a7825 */ /* 0x000fe200078e020a */
[----:B-----5:R-:W-:-:S03]  /*0a50*/  SHF.R.S32.HI R29, RZ, 0x1f, R0 ;  /* 0x0000001fff1d7819 */ /* 0x020fc60000011400 */
[----:B------:R-:W-:Y:S01]  /*0a60*/  IMAD.WIDE R26, R21, 0x4, R26 ;  /* 0x00000004151a7825 */ /* 0x000fe200078e021a */
[----:B------:R-:W-:Y:S02]  /*0a70*/  CS2R R18, SRZ ;  /* 0x0000000000127805 */ /* 0x000fe4000001ff00 */
[----:B------:R-:W-:Y:S01]  /*0a80*/  LEA.HI R29, R29, R0, RZ, 0x4 ;  /* 0x000000001d1d7211 */ /* 0x000fe200078f20ff */
[----:B------:R-:W-:-:S03]  /*0a90*/  IMAD.SHL.U32 R13, R15, 0x2000, RZ ;  /* 0x000020000f0d7824 */ /* 0x000fc600078e00ff */
[----:B------:R-:W-:Y:S01]  /*0aa0*/  LOP3.LUT R29, R29, 0xfffffff0, RZ, 0xc0, !PT ;  /* 0xfffffff01d1d7812 */ /* 0x000fe200078ec0ff */
[----:B------:R4:W5:Y:S01]  /*0ab0*/  @!P0 LDG.E.EL R18, desc[UR4][R10.64] ;  /* 0x000000040a128981 */ /* 0x000962000c2e1900 */
[----:B------:R-:W-:-:S03]  /*0ac0*/  IADD3 R15, R13, R0, -R14 ;  /* 0x000000000d0f7210 */ /* 0x000fc60007ffe80e */
[----:B------:R0:W5:Y:S01]  /*0ad0*/  @!P0 LDG.E.EL R19, desc[UR4][R26.64] ;  /* 0x000000041a138981 */ /* 0x000162000c2e1900 */
[----:B------:R-:W-:Y:S02]  /*0ae0*/  IMAD.IADD R29, R0, 0x1, -R29 ;  /* 0x00000001001d7824 */ /* 0x000fe400078e0a1d */
[----:B-1----:R-:W-:Y:S01]  /*0af0*/  IMAD.WIDE R14, R15, 0x4, R8 ;  /* 0x000000040f0e7825 */ /* 0x002fe200078e0208 */
[----:B------:R-:W-:Y:S02]  /*0b00*/  CS2R R8, SRZ ;  /* 0x0000000000087805 */ /* 0x000fe4000001ff00 */
[----:B----4-:R-:W-:Y:S01]  /*0b10*/  CS2R R10, SRZ ;  /* 0x00000000000a7805 */ /* 0x010fe2000001ff00 */
[C---:B0-----:R-:W-:Y:S01]  /*0b20*/  IMAD.SHL.U32 R26, R12.reuse, 0x10, RZ ;  /* 0x000000100c1a7824 */ /* 0x041fe200078e00ff */
[----:B------:R-:W-:-:S04]  /*0b30*/  ISETP.GT.AND P1, PT, R12, 0x1ff, PT ;  /* 0x000001ff0c00780c */ /* 0x000fc80003f24270 */
[----:B------:R0:W4:Y:S01]  /*0b40*/  @!P0 LDG.E.128 R8, desc[UR4][R14.64] ;  /* 0x000000040e088981 */ /* 0x000122000c1e1d00 */
[----:B------:R-:W-:Y:S02]  /*0b50*/  IADD3 R27, P2, P3, R26, R29, R13 ;  /* 0x0000001d1a1b7210 */ /* 0x000fe40007b5e00d */
[----:B------:R-:W-:Y:S02]  /*0b60*/  SHF.R.S32.HI R26, RZ, 0x1f, R26 ;  /* 0x0000001fff1a7819 */ /* 0x000fe4000001141a */
[----:B0-----:R-:W-:Y:S02]  /*0b70*/  CS2R R14, SRZ ;  /* 0x00000000000e7805 */ /* 0x001fe4000001ff00 */
[----:B---3--:R-:W-:Y:S02]  /*0b80*/  SEL R24, R24, RZ, !P0 ;  /* 0x000000ff18187207 */ /* 0x008fe40004000000 */
[----:B--2---:R-:W-:-:S03]  /*0b90*/  SEL R21, R4, RZ, !P0 ;  /* 0x000000ff04157207 */ /* 0x004fc60004000000 */
[----:B------:R-:W-:-:S04]  /*0ba0*/  FADD R4, -R20, R24 ;  /* 0x0000001814047221 */ /* 0x000fc80000000100 */
[----:B------:R-:W-:Y:S01]  /*0bb0*/  FFMA R4, R4, R21, R20 ;  /* 0x0000001504047223 */ /* 0x000fe20000000014 */
[----:B------:R-:W-:Y:S01]  /*0bc0*/  IMAD.WIDE R20, R25, 0x4, R22 ;  /* 0x0000000419147825 */ /* 0x000fe200078e0216 */
[----:B------:R-:W-:Y:S02]  /*0bd0*/  CS2R R22, SRZ ;  /* 0x0000000000167805 */ /* 0x000fe4000001ff00 */
[----:B------:R-:W-:-:S04]  /*0be0*/  CS2R R24, SRZ ;  /* 0x0000000000187805 */ /* 0x000fc8000001ff00 */
[----:B------:R-:W2:Y:S04]  /*0bf0*/  @!P0 LDG.E.EL R22, desc[UR4][R20.64] ;  /* 0x0000000414168981 */ /* 0x000ea8000c2e1900 */
[----:B------:R-:W3:Y:S04]  /*0c00*/  @!P0 LDG.E.EL R23, desc[UR4][R20.64] ;  /* 0x0000000414178981 */ /* 0x000ee8000c2e1900 */
[----:B------:R-:W3:Y:S04]  /*0c10*/  @!P0 LDG.E.EL R24, desc[UR4][R20.64] ;  /* 0x0000000414188981 */ /* 0x000ee8000c2e1900 */
[----:B------:R0:W3:Y:S02]  /*0c20*/  @!P0 LDG.E.EL R25, desc[UR4][R20.64] ;  /* 0x0000000414198981 */ /* 0x0000e4000c2e1900 */
[----:B0-----:R-:W-:-:S02]  /*0c30*/  SHF.R.S32.HI R21, RZ, 0x1f, R13 ;  /* 0x0000001fff157819 */ /* 0x001fc4000001140d */
[----:B------:R-:W-:-:S04]  /*0c40*/  SHF.R.S32.HI R13, RZ, 0x1f, R29 ;  /* 0x0000001fff0d7819 */ /* 0x000fc8000001141d */
[----:B------:R-:W-:Y:S02]  /*0c50*/  IADD3.X R26, R26, R13, R21, P2, P3 ;  /* 0x0000000d1a1a7210 */ /* 0x000fe400017e6415 */
[C---:B------:R-:W-:Y:S02]  /*0c60*/  LEA R20, P2, R27.reuse, UR6, 0x2 ;  /* 0x000000061b147c11 */ /* 0x040fe4000f8410ff */
[----:B------:R-:W-:Y:S02]  /*0c70*/  CS2R R12, SRZ ;  /* 0x00000000000c7805 */ /* 0x000fe4000001ff00 */
[----:B------:R-:W-:-:S05]  /*0c80*/  LEA.HI.X R21, R27, UR7, R26, 0x2, P2 ;  /* 0x000000071b157c11 */ /* 0x000fca00090f141a */
[----:B------:R-:W3:Y:S01]  /*0c90*/  @P1 LDG.E.128 R12, desc[UR4][R20.64+-0x8000] ;  /* 0xff800004140c1981 */ /* 0x000ee2000c1e1d00 */
[----:B------:R-:W-:Y:S02]  /*0ca0*/  SEL R27, R2, RZ, !P0 ;  /* 0x000000ff021b7207 */ /* 0x000fe40004000000 */
[----:B------:R-:W-:Y:S02]  /*0cb0*/  SEL R2, R17, RZ, !P0 ;  /* 0x000000ff11027207 */ /* 0x000fe40004000000 */
[----:B------:R-:W-:-:S03]  /*0cc0*/  SEL R26, R5, RZ, !P0 ;  /* 0x000000ff051a7207 */ /* 0x000fc60004000000 */
[----:B------:R-:W-:Y:S01]  /*0cd0*/  FADD R2, -R27, R2 ;  /* 0x000000021b027221 */ /* 0x000fe20000000100 */
[----:B------:R-:W-:-:S03]  /*0ce0*/  SEL R5, R3, RZ, !P0 ;  /* 0x000000ff03057207 */ /* 0x000fc60004000000 */
[----:B------:R-:W-:Y:S02]  /*0cf0*/  FFMA R26, R2, R26, R27 ;  /* 0x0000001a021a7223 */ /* 0x000fe4000000001b */
[----:B------:R-:W0:Y:S01]  /*0d00*/  LDC.64 R2, c[0x0][0x250] ;  /* 0x00009400ff027b82 */ /* 0x000e220000000a00 */
[----:B------:R-:W-:Y:S02]  /*0d10*/  SEL R16, R16, RZ, !P0 ;  /* 0x000000ff10107207 */ /* 0x000fe40004000000 */
[----:B-----5:R-:W-:Y:S02]  /*0d20*/  SEL R18, R18, RZ, !P0 ;  /* 0x000000ff12127207 */ /* 0x020fe40004000000 */
[----:B------:R-:W-:Y:S02]  /*0d30*/  SEL R19, R19, RZ, !P0 ;  /* 0x000000ff13137207 */ /* 0x000fe40004000000 */
[----:B------:R-:W-:Y:S01]  /*0d40*/  SEL R6, R6, RZ, !P0 ;  /* 0x000000ff06067207 */ /* 0x000fe20004000000 */
[----:B------:R-:W-:Y:S01]  /*0d50*/  FADD R18, -R5, R18 ;  /* 0x0000001205127221 */ /* 0x000fe20000000100 */
[----:B------:R-:W-:Y:S01]  /*0d60*/  SEL R7, R7, RZ, !P0 ;  /* 0x000000ff07077207 */ /* 0x000fe20004000000 */
[----:B------:R-:W-:-:S02]  /*0d70*/  FADD R19, -R16, R19 ;  /* 0x0000001310137221 */ /* 0x000fc40000000100 */
[----:B------:R-:W-:Y:S01]  /*0d80*/  FFMA R6, R18, R6, R5 ;  /* 0x0000000612067223 */ /* 0x000fe20000000005 */
[----:B----4-:R-:W-:Y:S01]  /*0d90*/  SEL R5, R8, RZ, !P0 ;  /* 0x000000ff08057207 */ /* 0x010fe20004000000 */
[----:B------:R-:W-:Y:S01]  /*0da0*/  FFMA R16, R19, R7, R16 ;  /* 0x0000000713107223 */ /* 0x000fe20000000010 */
[----:B------:R-:W-:Y:S02]  /*0db0*/  SEL R7, R10, RZ, !P0 ;  /* 0x000000ff0a077207 */ /* 0x000fe40004000000 */
[----:B------:R-:W-:Y:S02]  /*0dc0*/  SEL R9, R9, RZ, !P0 ;  /* 0x000000ff09097207 */ /* 0x000fe40004000000 */
[----:B------:R-:W-:Y:S01]  /*0dd0*/  SEL R11, R11, RZ, !P0 ;  /* 0x000000ff0b0b7207 */ /* 0x000fe20004000000 */
[----:B------:R-:W-:Y:S01]  /*0de0*/  FADD R4, -R5, R4 ;  /* 0x0000000405047221 */ /* 0x000fe20000000100 */
[----:B------:R-:W-:Y:S01]  /*0df0*/  FADD R6, -R7, R6 ;  /* 0x0000000607067221 */ /* 0x000fe20000000100 */
[----:B------:R-:W-:-:S02]  /*0e00*/  FADD R26, -R9, R26 ;  /* 0x0000001a091a7221 */ /* 0x000fc40000000100 */
[----:B------:R-:W-:Y:S01]  /*0e10*/  FADD R16, -R11, R16 ;  /* 0x000000100b107221 */ /* 0x000fe20000000100 */
[----:B0-----:R-:W-:Y:S01]  /*0e20*/  IMAD.WIDE R2, R0, 0x4, R2 ;  /* 0x0000000400027825 */ /* 0x001fe200078e0202 */
[----:B--2---:R-:W-:Y:S02]  /*0e30*/  SEL R22, R22, RZ, !P0 ;  /* 0x000000ff16167207 */ /* 0x004fe40004000000 */
[----:B---3--:R-:W-:Y:S02]  /*0e40*/  SEL R23, R23, RZ, !P0 ;  /* 0x000000ff17177207 */ /* 0x008fe40004000000 */
[----:B------:R-:W-:Y:S02]  /*0e50*/  SEL R24, R24, RZ, !P0 ;  /* 0x000000ff18187207 */ /* 0x000fe40004000000 */
[----:B------:R-:W-:Y:S01]  /*0e60*/  SEL R8, R25, RZ, !P0 ;  /* 0x000000ff19087207 */ /* 0x000fe20004000000 */
[----:B------:R-:W-:Y:S02]  /*0e70*/  FFMA R4, R4, R22, R5 ;  /* 0x0000001604047223 */ /* 0x000fe40000000005 */
[----:B------:R-:W-:Y:S01]  /*0e80*/  FFMA R6, R6, R24, R7 ;  /* 0x0000001806067223 */ /* 0x000fe20000000007 */
[----:B------:R-:W-:Y:S01]  /*0e90*/  FFMA R5, R26, R23, R9 ;  /* 0x000000171a057223 */ /* 0x000fe20000000009 */
[----:B------:R-:W-:Y:S01]  /*0ea0*/  FFMA R7, R16, R8, R11 ;  /* 0x0000000810077223 */ /* 0x000fe2000000000b */
[----:B------:R-:W-:-:S02]  /*0eb0*/  @P0 SEL R4, R12, RZ, P1 ;  /* 0x000000ff0c040207 */ /* 0x000fc40000800000 */
[----:B------:R-:W-:Y:S02]  /*0ec0*/  @P0 SEL R5, R13, RZ, P1 ;  /* 0x000000ff0d050207 */ /* 0x000fe40000800000 */
[----:B------:R-:W-:Y:S02]  /*0ed0*/  @P0 SEL R6, R14, RZ, P1 ;  /* 0x000000ff0e060207 */ /* 0x000fe40000800000 */
[----:B------:R-:W-:-:S05]  /*0ee0*/  @P0 SEL R7, R15, RZ, P1 ;  /* 0x000000ff0f070207 */ /* 0x000fca0000800000 */
[----:B------:R-:W-:Y:S01]  /*0ef0*/  STG.E.128 desc[UR4][R2.64], R4 ;  /* 0x0000000402007986 */ /* 0x000fe2000c101d04 */
[----:B------:R-:W-:Y:S05]  /*0f00*/  EXIT ;  /* 0x000000000000794d */ /* 0x000fea0003800000 */
.L_x_0:
[----:B------:R-:W-:-:S00]  /*0f10*/  BRA `(.L_x_0) ;  /* 0xfffffffc00fc7947 */ /* 0x000fc0000383ffff */
[----:B------:R-:W-:-:S00]  /*0f20*/  NOP ;  /* 0x0000000000007918 */ /* 0x000fc00000000000 */
        /* <DEDUP_REMOVED lines=13> */
.L_x_1:


//--------------------- .nv.constant0.triton_poi_fused_cat_24 --------------------------
	.section	.nv.constant0.triton_poi_fused_cat_24,"a",@progbits
	.sectionflags	@""
	.align	4
.nv.constant0.triton_poi_fused_cat_24:
	.zero		604
